//
// Generated by NVIDIA NVVM Compiler
//
// Compiler Build ID: CL-36424714
// Cuda compilation tools, release 13.0, V13.0.88
// Based on NVVM 20.0.0
//

.version 9.0
.target sm_100
.address_size 64

	// .globl	_Z11hello_worldv
.extern .func  (.param .b32 func_retval0) vprintf
(
	.param .b64 vprintf_param_0,
	.param .b64 vprintf_param_1
)
;
.global .align 1 .b8 $str[23] = {72, 101, 108, 108, 111, 32, 87, 111, 114, 108, 100, 32, 102, 114, 111, 109, 32, 71, 80, 85, 33, 10};

.visible .entry _Z11hello_worldv()
{
	.reg .b32 	%r<3>;
	.reg .b64 	%rd<3>;

	mov.u64 	%rd1, $str;
	cvta.global.u64 	%rd2, %rd1;
	{ // callseq 0, 0
	.param .b64 param0;
	st.param.b64 	[param0], %rd2;
	.param .b64 param1;
	st.param.b64 	[param1], 0;
	.param .b32 retval0;
	call.uni (retval0), 
	vprintf, 
	(
	param0, 
	param1
	);
	ld.param.b32 	%r1, [retval0];
	} // callseq 0
	ret;

}


// ===== COMPILED SASS (sm_100) =====

	.target	sm_100

	.elftype	@"ET_EXEC"


//--------------------- .note.nv.tkinfo           --------------------------
	.section	.note.nv.tkinfo,"",@"SHT_NOTE"
	.sectionflags	@"SHF_NOTE_NV_TKINFO"
	.tkinfo
        /*0018*/ 	.word	0x00000002
        /*0030*/ 	.string	""
        /*0030*/ 	.string	"ptxas"
        /*0030*/ 	.string	"Cuda compilation tools, release 13.0, V13.0.88"
        /*0030*/ 	.string	"Build cuda_13.0.r13.0/compiler.36424714_0"
        /*0030*/ 	.string	"-arch sm_100 -m 64 "



//--------------------- .note.nv.cuinfo           --------------------------
	.section	.note.nv.cuinfo,"",@"SHT_NOTE"
	.sectionflags	@"SHF_NOTE_NV_CUINFO"
        /*0018*/ 	.short	0x0002
        /*001a*/ 	.short	0x0064
        /*001c*/ 	.short	0x0082
	.zero		2


//--------------------- .nv.info                  --------------------------
	.section	.nv.info,"",@"SHT_CUDA_INFO"
	.align	4


	//----- nvinfo : EIATTR_REGCOUNT
	.align		4
        /*0000*/ 	.byte	0x04, 0x2f
        /*0002*/ 	.short	(.L_2 - .L_1)
	.align		4
.L_1:
        /*0004*/ 	.word	index@(_Z11hello_worldv)
        /*0008*/ 	.word	0x00000018


	//----- nvinfo : EIATTR_FRAME_SIZE
	.align		4
.L_2:
        /*000c*/ 	.byte	0x04, 0x11
        /*000e*/ 	.short	(.L_4 - .L_3)
	.align		4
.L_3:
        /*0010*/ 	.word	index@(_Z11hello_worldv)
        /*0014*/ 	.word	0x00000000


	//----- nvinfo : EIATTR_MIN_STACK_SIZE
	.align		4
.L_4:
        /*0018*/ 	.byte	0x04, 0x12
        /*001a*/ 	.short	(.L_6 - .L_5)
	.align		4
.L_5:
        /*001c*/ 	.word	index@(_Z11hello_worldv)
        /*0020*/ 	.word	0x00000000
.L_6:


//--------------------- .nv.compat                --------------------------
	.section	.nv.compat,"",@"SHT_CUDA_COMPAT_INFO"
	.align	4
        /*0000*/ 	.byte	0x02, 0x09, 0x00, 0x00, 0x02, 0x02, 0x01, 0x00, 0x02, 0x05, 0x05, 0x00, 0x03, 0x07, 0x01, 0x01
        /*0010*/ 	.byte	0x02, 0x03, 0x00, 0x00, 0x02, 0x06, 0x01, 0x00, 0x04, 0x0b, 0x08, 0x00, 0x09, 0x00, 0x00, 0x00
        /*0020*/ 	.byte	0x00, 0x00, 0x00, 0x00


//--------------------- .nv.info._Z11hello_worldv --------------------------
	.section	.nv.info._Z11hello_worldv,"",@"SHT_CUDA_INFO"
	.sectionflags	@""
	.align	4


	//----- nvinfo : EIATTR_CUDA_API_VERSION
	.align		4
        /*0000*/ 	.byte	0x04, 0x37
        /*0002*/ 	.short	(.L_8 - .L_7)
.L_7:
        /*0004*/ 	.word	0x00000082


	//----- nvinfo : EIATTR_SPARSE_MMA_MASK
	.align		4
.L_8:
        /*0008*/ 	.byte	0x03, 0x50
        /*000a*/ 	.short	0x0000


	//----- nvinfo : EIATTR_MAXREG_COUNT
	.align		4
        /*000c*/ 	.byte	0x03, 0x1b
        /*000e*/ 	.short	0x00ff


	//----- nvinfo : EIATTR_EXTERNS
	.align		4
        /*0010*/ 	.byte	0x04, 0x0f
        /*0012*/ 	.short	(.L_10 - .L_9)


	//   ....[0]....
	.align		4
.L_9:
        /*0014*/ 	.word	index@(vprintf)


	//----- nvinfo : EIATTR_MERCURY_ISA_VERSION
	.align		4
.L_10:
        /*0018*/ 	.byte	0x03, 0x5f
        /*001a*/ 	.short	0x0101


	//----- nvinfo : EIATTR_VRC_CTA_INIT_COUNT
	.align		4
        /*001c*/ 	.byte	0x02, 0x4a
	.zero		1
	.zero		1


	//----- nvinfo : EIATTR_SYSCALL_OFFSETS
	.align		4
        /*0020*/ 	.byte	0x04, 0x46
        /*0022*/ 	.short	(.L_12 - .L_11)


	//   ....[0]....
.L_11:
        /*0024*/ 	.word	0x00000080


	//----- nvinfo : EIATTR_EXIT_INSTR_OFFSETS
	.align		4
.L_12:
        /*0028*/ 	.byte	0x04, 0x1c
        /*002a*/ 	.short	(.L_14 - .L_13)


	//   ....[0]....
.L_13:
        /*002c*/ 	.word	0x00000090


	//----- nvinfo : EIATTR_SW_WAR
	.align		4
.L_14:
        /*0030*/ 	.byte	0x04, 0x36
        /*0032*/ 	.short	(.L_16 - .L_15)
.L_15:
        /*0034*/ 	.word	0x00000008
.L_16:


//--------------------- .nv.callgraph             --------------------------
	.section	.nv.callgraph,"",@"SHT_CUDA_CALLGRAPH"
	.align	4
	.sectionentsize	8
	.align		4
        /*0000*/ 	.word	0x00000000
	.align		4
        /*0004*/ 	.word	0xffffffff
	.align		4
        /*0008*/ 	.word	index@(_Z11hello_worldv)
	.align		4
        /*000c*/ 	.word	index@(vprintf)
	.align		4
        /*0010*/ 	.word	0x00000000
	.align		4
        /*0014*/ 	.word	0xfffffffe
	.align		4
        /*0018*/ 	.word	0x00000000
	.align		4
        /*001c*/ 	.word	0xfffffffd
	.align		4
        /*0020*/ 	.word	0x00000000
	.align		4
        /*0024*/ 	.word	0xfffffffc


//--------------------- .nv.constant4             --------------------------
	.section	.nv.constant4,"a",@progbits
	.align	8
	.align		8
.nv.constant4:
        /*0000*/ 	.dword	vprintf
	.align		8
        /*0008*/ 	.dword	$str


//--------------------- .text._Z11hello_worldv    --------------------------
	.section	.text._Z11hello_worldv,"ax",@progbits
	.align	128
        .global         _Z11hello_worldv
        .type           _Z11hello_worldv,@function
        .size           _Z11hello_worldv,(.L_x_2 - _Z11hello_worldv)
        .other          _Z11hello_worldv,@"STO_CUDA_ENTRY STV_DEFAULT"
_Z11hello_worldv:
.text._Z11hello_worldv:
[----:B------:R-:W0:Y:S01]  /*0000*/  LDC R1, c[0x0][0x37c] ;  /* 0x0000df00ff017b82 */ /* 0x000e220000000800 */
[----:B------:R-:W-:Y:S01]  /*0010*/  MOV R0, 0x0 ;  /* 0x0000000000007802 */ /* 0x000fe20000000f00 */
[----:B------:R-:W1:Y:S01]  /*0020*/  LDCU.64 UR4, c[0x4][0x8] ;  /* 0x01000100ff0477ac */ /* 0x000e620008000a00 */
[----:B------:R-:W-:-:S05]  /*0030*/  CS2R R6, SRZ ;  /* 0x0000000000067805 */ /* 0x000fca000001ff00 */
[----:B------:R2:W3:Y:S01]  /*0040*/  LDC.64 R2, c[0x4][R0] ;  /* 0x0100000000027b82 */ /* 0x0004e20000000a00 */
[----:B-1----:R-:W-:Y:S02]  /*0050*/  IMAD.U32 R4, RZ, RZ, UR4 ;  /* 0x00000004ff047e24 */ /* 0x002fe4000f8e00ff */
[----:B--2---:R-:W-:-:S07]  /*0060*/  IMAD.U32 R5, RZ, RZ, UR5 ;  /* 0x00000005ff057e24 */ /* 0x004fce000f8e00ff */
[----:B------:R-:W-:-:S07]  /*0070*/  LEPC R20, `(.L_x_0) ;  /* 0x000000001014794e */ /* 0x000fce0000000000 */
[----:B0--3--:R-:W-:Y:S05]  /*0080*/  CALL.ABS.NOINC R2 ;  /* 0x0000000002007343 */ /* 0x009fea0003c00000 */
.L_x_0:
[----:B------:R-:W-:Y:S05]  /*0090*/  EXIT ;  /* 0x000000000000794d */ /* 0x000fea0003800000 */
.L_x_1:
[----:B------:R-:W-:-:S00]  /*00a0*/  BRA `(.L_x_1) ;  /* 0xfffffffc00fc7947 */ /* 0x000fc0000383ffff */
[----:B------:R-:W-:-:S00]  /*00b0*/  NOP ;  /* 0x0000000000007918 */ /* 0x000fc00000000000 */
        /* <DEDUP_REMOVED lines=12> */
.L_x_2:


//--------------------- .nv.global.init           --------------------------
	.section	.nv.global.init,"aw",@progbits
.nv.global.init:
	.type		$str,@object
	.size		$str,(.L_0 - $str)
$str:
        /*0000*/ 	.byte	0x48, 0x65, 0x6c, 0x6c, 0x6f, 0x20, 0x57, 0x6f, 0x72, 0x6c, 0x64, 0x20, 0x66, 0x72, 0x6f, 0x6d
        /*0010*/ 	.byte	0x20, 0x47, 0x50, 0x55, 0x21, 0x0a, 0x00
.L_0:


//--------------------- .nv.shared.reserved.0     --------------------------
	.section	.nv.shared.reserved.0,"aw",@nobits
	.weak		__nv_reservedSMEM_offset_0_alias
	.size		__nv_reservedSMEM_offset_0_alias, 0, 64
	.other		__nv_reservedSMEM_offset_0_alias,@"STO_CUDA_RESERVED_SHARED STV_DEFAULT"
__nv_reservedSMEM_offset_0_alias:
	.zero		0
	.zero		64


//--------------------- .nv.constant0._Z11hello_worldv --------------------------
	.section	.nv.constant0._Z11hello_worldv,"a",@progbits
	.sectionflags	@""
	.align	4
.nv.constant0._Z11hello_worldv:
	.zero		896


//--------------------- SYMBOLS --------------------------

	.type		.nv.reservedSmem.offset0,@object
	.size		.nv.reservedSmem.offset0,0x4
	.type		vprintf,@function
